//
// Generated by NVIDIA NVVM Compiler
//
// Compiler Build ID: CL-36424714
// Cuda compilation tools, release 13.0, V13.0.88
// Based on NVVM 20.0.0
//

.version 9.0
.target sm_100
.address_size 64

	// .globl	_Z12kernel_writePfi

.visible .entry _Z12kernel_writePfi(
	.param .u64 .ptr .align 1 _Z12kernel_writePfi_param_0,
	.param .u32 _Z12kernel_writePfi_param_1
)
{
	.reg .pred 	%p<2>;
	.reg .b32 	%r<6>;
	.reg .b32 	%f<2>;
	.reg .b64 	%rd<5>;

	ld.param.u64 	%rd1, [_Z12kernel_writePfi_param_0];
	ld.param.u32 	%r2, [_Z12kernel_writePfi_param_1];
	mov.u32 	%r3, %tid.x;
	mov.u32 	%r4, %ctaid.x;
	mov.u32 	%r5, %ntid.x;
	mad.lo.s32 	%r1, %r4, %r5, %r3;
	setp.ge.s32 	%p1, %r1, %r2;
	@%p1 bra 	$L__BB0_2;
	cvta.to.global.u64 	%rd2, %rd1;
	cvt.rn.f32.s32 	%f1, %r1;
	mul.wide.s32 	%rd3, %r1, 4;
	add.s64 	%rd4, %rd2, %rd3;
	st.global.f32 	[%rd4], %f1;
$L__BB0_2:
	ret;

}


// ===== COMPILED SASS (sm_100) =====

	.target	sm_100

	.elftype	@"ET_EXEC"


//--------------------- .note.nv.tkinfo           --------------------------
	.section	.note.nv.tkinfo,"",@"SHT_NOTE"
	.sectionflags	@"SHF_NOTE_NV_TKINFO"
	.tkinfo
        /*0018*/ 	.word	0x00000002
        /*0030*/ 	.string	""
        /*0030*/ 	.string	"ptxas"
        /*0030*/ 	.string	"Cuda compilation tools, release 13.0, V13.0.88"
        /*0030*/ 	.string	"Build cuda_13.0.r13.0/compiler.36424714_0"
        /*0030*/ 	.string	"-arch sm_100 -m 64 "



//--------------------- .note.nv.cuinfo           --------------------------
	.section	.note.nv.cuinfo,"",@"SHT_NOTE"
	.sectionflags	@"SHF_NOTE_NV_CUINFO"
        /*0018*/ 	.short	0x0002
        /*001a*/ 	.short	0x0064
        /*001c*/ 	.short	0x0082
	.zero		2


//--------------------- .nv.info                  --------------------------
	.section	.nv.info,"",@"SHT_CUDA_INFO"
	.align	4


	//----- nvinfo : EIATTR_REGCOUNT
	.align		4
        /*0000*/ 	.byte	0x04, 0x2f
        /*0002*/ 	.short	(.L_1 - .L_0)
	.align		4
.L_0:
        /*0004*/ 	.word	index@(_Z12kernel_writePfi)
        /*0008*/ 	.word	0x0000000a


	//----- nvinfo : EIATTR_FRAME_SIZE
	.align		4
.L_1:
        /*000c*/ 	.byte	0x04, 0x11
        /*000e*/ 	.short	(.L_3 - .L_2)
	.align		4
.L_2:
        /*0010*/ 	.word	index@(_Z12kernel_writePfi)
        /*0014*/ 	.word	0x00000000


	//----- nvinfo : EIATTR_MIN_STACK_SIZE
	.align		4
.L_3:
        /*0018*/ 	.byte	0x04, 0x12
        /*001a*/ 	.short	(.L_5 - .L_4)
	.align		4
.L_4:
        /*001c*/ 	.word	index@(_Z12kernel_writePfi)
        /*0020*/ 	.word	0x00000000
.L_5:


//--------------------- .nv.compat                --------------------------
	.section	.nv.compat,"",@"SHT_CUDA_COMPAT_INFO"
	.align	4
        /*0000*/ 	.byte	0x02, 0x09, 0x00, 0x00, 0x02, 0x02, 0x01, 0x00, 0x02, 0x05, 0x05, 0x00, 0x03, 0x07, 0x01, 0x01
        /*0010*/ 	.byte	0x02, 0x03, 0x00, 0x00, 0x02, 0x06, 0x01, 0x00, 0x04, 0x0b, 0x08, 0x00, 0x09, 0x00, 0x00, 0x00
        /*0020*/ 	.byte	0x00, 0x00, 0x00, 0x00


//--------------------- .nv.info._Z12kernel_writePfi --------------------------
	.section	.nv.info._Z12kernel_writePfi,"",@"SHT_CUDA_INFO"
	.sectionflags	@""
	.align	4


	//----- nvinfo : EIATTR_CUDA_API_VERSION
	.align		4
        /*0000*/ 	.byte	0x04, 0x37
        /*0002*/ 	.short	(.L_7 - .L_6)
.L_6:
        /*0004*/ 	.word	0x00000082


	//----- nvinfo : EIATTR_KPARAM_INFO
	.align		4
.L_7:
        /*0008*/ 	.byte	0x04, 0x17
        /*000a*/ 	.short	(.L_9 - .L_8)
.L_8:
        /*000c*/ 	.word	0x00000000
        /*0010*/ 	.short	0x0001
        /*0012*/ 	.short	0x0008
        /*0014*/ 	.byte	0x00, 0xf0, 0x11, 0x00


	//----- nvinfo : EIATTR_KPARAM_INFO
	.align		4
.L_9:
        /*0018*/ 	.byte	0x04, 0x17
        /*001a*/ 	.short	(.L_11 - .L_10)
.L_10:
        /*001c*/ 	.word	0x00000000
        /*0020*/ 	.short	0x0000
        /*0022*/ 	.short	0x0000
        /*0024*/ 	.byte	0x00, 0xf5, 0x21, 0x00


	//----- nvinfo : EIATTR_SPARSE_MMA_MASK
	.align		4
.L_11:
        /*0028*/ 	.byte	0x03, 0x50
        /*002a*/ 	.short	0x0000


	//----- nvinfo : EIATTR_MAXREG_COUNT
	.align		4
        /*002c*/ 	.byte	0x03, 0x1b
        /*002e*/ 	.short	0x00ff


	//----- nvinfo : EIATTR_MERCURY_ISA_VERSION
	.align		4
        /*0030*/ 	.byte	0x03, 0x5f
        /*0032*/ 	.short	0x0101


	//----- nvinfo : EIATTR_VRC_CTA_INIT_COUNT
	.align		4
        /*0034*/ 	.byte	0x02, 0x4a
	.zero		1
	.zero		1


	//----- nvinfo : EIATTR_EXIT_INSTR_OFFSETS
	.align		4
        /*0038*/ 	.byte	0x04, 0x1c
        /*003a*/ 	.short	(.L_13 - .L_12)


	//   ....[0]....
.L_12:
        /*003c*/ 	.word	0x00000070


	//   ....[1]....
        /*0040*/ 	.word	0x000000d0


	//----- nvinfo : EIATTR_CBANK_PARAM_SIZE
	.align		4
.L_13:
        /*0044*/ 	.byte	0x03, 0x19
        /*0046*/ 	.short	0x000c


	//----- nvinfo : EIATTR_PARAM_CBANK
	.align		4
        /*0048*/ 	.byte	0x04, 0x0a
        /*004a*/ 	.short	(.L_15 - .L_14)
	.align		4
.L_14:
        /*004c*/ 	.word	index@(.nv.constant0._Z12kernel_writePfi)
        /*0050*/ 	.short	0x0380
        /*0052*/ 	.short	0x000c


	//----- nvinfo : EIATTR_SW_WAR
	.align		4
.L_15:
        /*0054*/ 	.byte	0x04, 0x36
        /*0056*/ 	.short	(.L_17 - .L_16)
.L_16:
        /*0058*/ 	.word	0x00000008
.L_17:


//--------------------- .nv.callgraph             --------------------------
	.section	.nv.callgraph,"",@"SHT_CUDA_CALLGRAPH"
	.align	4
	.sectionentsize	8
	.align		4
        /*0000*/ 	.word	0x00000000
	.align		4
        /*0004*/ 	.word	0xffffffff
	.align		4
        /*0008*/ 	.word	0x00000000
	.align		4
        /*000c*/ 	.word	0xfffffffe
	.align		4
        /*0010*/ 	.word	0x00000000
	.align		4
        /*0014*/ 	.word	0xfffffffd
	.align		4
        /*0018*/ 	.word	0x00000000
	.align		4
        /*001c*/ 	.word	0xfffffffc


//--------------------- .text._Z12kernel_writePfi --------------------------
	.section	.text._Z12kernel_writePfi,"ax",@progbits
	.align	128
        .global         _Z12kernel_writePfi
        .type           _Z12kernel_writePfi,@function
        .size           _Z12kernel_writePfi,(.L_x_1 - _Z12kernel_writePfi)
        .other          _Z12kernel_writePfi,@"STO_CUDA_ENTRY STV_DEFAULT"
_Z12kernel_writePfi:
.text._Z12kernel_writePfi:
[----:B------:R-:W-:Y:S01]  /*0000*/  LDC R1, c[0x0][0x37c] ;  /* 0x0000df00ff017b82 */ /* 0x000fe20000000800 */
[----:B------:R-:W0:Y:S07]  /*0010*/  S2R R5, SR_TID.X ;  /* 0x0000000000057919 */ /* 0x000e2e0000002100 */
[----:B------:R-:W0:Y:S01]  /*0020*/  S2UR UR4, SR_CTAID.X ;  /* 0x00000000000479c3 */ /* 0x000e220000002500 */
[----:B------:R-:W1:Y:S07]  /*0030*/  LDCU UR5, c[0x0][0x388] ;  /* 0x00007100ff0577ac */ /* 0x000e6e0008000800 */
[----:B------:R-:W0:Y:S02]  /*0040*/  LDC R0, c[0x0][0x360] ;  /* 0x0000d800ff007b82 */ /* 0x000e240000000800 */
[----:B0-----:R-:W-:-:S05]  /*0050*/  IMAD R5, R0, UR4, R5 ;  /* 0x0000000400057c24 */ /* 0x001fca000f8e0205 */
[----:B-1----:R-:W-:-:S13]  /*0060*/  ISETP.GE.AND P0, PT, R5, UR5, PT ;  /* 0x0000000505007c0c */ /* 0x002fda000bf06270 */
[----:B------:R-:W-:Y:S05]  /*0070*/  @P0 EXIT ;  /* 0x000000000000094d */ /* 0x000fea0003800000 */
[----:B------:R-:W0:Y:S01]  /*0080*/  LDC.64 R2, c[0x0][0x380] ;  /* 0x0000e000ff027b82 */ /* 0x000e220000000a00 */
[----:B------:R-:W1:Y:S01]  /*0090*/  LDCU.64 UR4, c[0x0][0x358] ;  /* 0x00006b00ff0477ac */ /* 0x000e620008000a00 */
[----:B------:R-:W-:Y:S01]  /*00a0*/  I2FP.F32.S32 R7, R5 ;  /* 0x0000000500077245 */ /* 0x000fe20000201400 */
[----:B0-----:R-:W-:-:S05]  /*00b0*/  IMAD.WIDE R2, R5, 0x4, R2 ;  /* 0x0000000405027825 */ /* 0x001fca00078e0202 */
[----:B-1----:R-:W-:Y:S01]  /*00c0*/  STG.E desc[UR4][R2.64], R7 ;  /* 0x0000000702007986 */ /* 0x002fe2000c101904 */
[----:B------:R-:W-:Y:S05]  /*00d0*/  EXIT ;  /* 0x000000000000794d */ /* 0x000fea0003800000 */
.L_x_0:
[----:B------:R-:W-:-:S00]  /*00e0*/  BRA `(.L_x_0) ;  /* 0xfffffffc00fc7947 */ /* 0x000fc0000383ffff */
[----:B------:R-:W-:-:S00]  /*00f0*/  NOP ;  /* 0x0000000000007918 */ /* 0x000fc00000000000 */
        /* <DEDUP_REMOVED lines=8> */
.L_x_1:


//--------------------- .nv.shared.reserved.0     --------------------------
	.section	.nv.shared.reserved.0,"aw",@nobits
	.weak		__nv_reservedSMEM_offset_0_alias
	.size		__nv_reservedSMEM_offset_0_alias, 0, 64
	.other		__nv_reservedSMEM_offset_0_alias,@"STO_CUDA_RESERVED_SHARED STV_DEFAULT"
__nv_reservedSMEM_offset_0_alias:
	.zero		0
	.zero		64


//--------------------- .nv.constant0._Z12kernel_writePfi --------------------------
	.section	.nv.constant0._Z12kernel_writePfi,"a",@progbits
	.sectionflags	@""
	.align	4
.nv.constant0._Z12kernel_writePfi:
	.zero		908


//--------------------- SYMBOLS --------------------------

	.type		.nv.reservedSmem.offset0,@object
	.size		.nv.reservedSmem.offset0,0x4
